//
// Generated by NVIDIA NVVM Compiler
//
// Compiler Build ID: CL-36424714
// Cuda compilation tools, release 13.0, V13.0.88
// Based on NVVM 20.0.0
//

.version 9.0
.target sm_100
.address_size 64

	// .globl	_Z18sgemm1DBlocktilingiiifPKfS0_fPf
.extern .func __assertfail
(
	.param .b64 __assertfail_param_0,
	.param .b64 __assertfail_param_1,
	.param .b32 __assertfail_param_2,
	.param .b64 __assertfail_param_3,
	.param .b64 __assertfail_param_4
)
;
.global .align 1 .b8 __unnamed_1[92] = {118, 111, 105, 100, 32, 115, 103, 101, 109, 109, 49, 68, 66, 108, 111, 99, 107, 116, 105, 108, 105, 110, 103, 40, 105, 110, 116, 44, 32, 105, 110, 116, 44, 32, 105, 110, 116, 44, 32, 102, 108, 111, 97, 116, 44, 32, 99, 111, 110, 115, 116, 32, 102, 108, 111, 97, 116, 32, 42, 44, 32, 99, 111, 110, 115, 116, 32, 102, 108, 111, 97, 116, 32, 42, 44, 32, 102, 108, 111, 97, 116, 44, 32, 102, 108, 111, 97, 116, 32, 42, 41};
// _ZZ18sgemm1DBlocktilingiiifPKfS0_fPfE2As has been demoted
// _ZZ18sgemm1DBlocktilingiiifPKfS0_fPfE2Bs has been demoted
.global .align 1 .b8 $str[22] = {66, 77, 32, 42, 32, 66, 75, 32, 61, 61, 32, 98, 108, 111, 99, 107, 68, 105, 109, 46, 120};
.global .align 1 .b8 $str$1[27] = {47, 116, 109, 112, 47, 115, 97, 115, 115, 95, 99, 117, 95, 102, 116, 56, 108, 115, 54, 113, 49, 47, 107, 46, 99, 117};
.global .align 1 .b8 $str$2[22] = {66, 78, 32, 42, 32, 66, 75, 32, 61, 61, 32, 98, 108, 111, 99, 107, 68, 105, 109, 46, 120};

.visible .entry _Z18sgemm1DBlocktilingiiifPKfS0_fPf(
	.param .u32 _Z18sgemm1DBlocktilingiiifPKfS0_fPf_param_0,
	.param .u32 _Z18sgemm1DBlocktilingiiifPKfS0_fPf_param_1,
	.param .u32 _Z18sgemm1DBlocktilingiiifPKfS0_fPf_param_2,
	.param .f32 _Z18sgemm1DBlocktilingiiifPKfS0_fPf_param_3,
	.param .u64 .ptr .align 1 _Z18sgemm1DBlocktilingiiifPKfS0_fPf_param_4,
	.param .u64 .ptr .align 1 _Z18sgemm1DBlocktilingiiifPKfS0_fPf_param_5,
	.param .f32 _Z18sgemm1DBlocktilingiiifPKfS0_fPf_param_6,
	.param .u64 .ptr .align 1 _Z18sgemm1DBlocktilingiiifPKfS0_fPf_param_7
)
{
	.reg .pred 	%p<4>;
	.reg .b32 	%r<44>;
	.reg .b32 	%f<199>;
	.reg .b64 	%rd<63>;
	// demoted variable
	.shared .align 4 .b8 _ZZ18sgemm1DBlocktilingiiifPKfS0_fPfE2As[2048];
	// demoted variable
	.shared .align 4 .b8 _ZZ18sgemm1DBlocktilingiiifPKfS0_fPfE2Bs[2048];
	ld.param.u32 	%r12, [_Z18sgemm1DBlocktilingiiifPKfS0_fPf_param_1];
	ld.param.u32 	%r13, [_Z18sgemm1DBlocktilingiiifPKfS0_fPf_param_2];
	ld.param.f32 	%f25, [_Z18sgemm1DBlocktilingiiifPKfS0_fPf_param_3];
	ld.param.u64 	%rd8, [_Z18sgemm1DBlocktilingiiifPKfS0_fPf_param_4];
	ld.param.u64 	%rd9, [_Z18sgemm1DBlocktilingiiifPKfS0_fPf_param_5];
	ld.param.f32 	%f26, [_Z18sgemm1DBlocktilingiiifPKfS0_fPf_param_6];
	ld.param.u64 	%rd10, [_Z18sgemm1DBlocktilingiiifPKfS0_fPf_param_7];
	mov.u32 	%r14, %ctaid.y;
	mov.u32 	%r15, %ctaid.x;
	mov.u32 	%r1, %tid.x;
	and.b32  	%r2, %r1, 63;
	shr.u32 	%r3, %r1, 6;
	shl.b32 	%r4, %r14, 6;
	shl.b32 	%r5, %r15, 6;
	mov.u32 	%r16, %ntid.x;
	setp.eq.s32 	%p1, %r16, 512;
	@%p1 bra 	$L__BB0_2;
	mov.u64 	%rd11, $str;
	cvta.global.u64 	%rd12, %rd11;
	mov.u64 	%rd13, $str$1;
	cvta.global.u64 	%rd14, %rd13;
	mov.u64 	%rd15, __unnamed_1;
	cvta.global.u64 	%rd16, %rd15;
	{ // callseq 0, 0
	.param .b64 param0;
	st.param.b64 	[param0], %rd12;
	.param .b64 param1;
	st.param.b64 	[param1], %rd14;
	.param .b32 param2;
	st.param.b32 	[param2], 31;
	.param .b64 param3;
	st.param.b64 	[param3], %rd16;
	.param .b64 param4;
	st.param.b64 	[param4], 1;
	call.uni 
	__assertfail, 
	(
	param0, 
	param1, 
	param2, 
	param3, 
	param4
	);
	} // callseq 0
	mov.u64 	%rd17, $str$2;
	cvta.global.u64 	%rd18, %rd17;
	{ // callseq 1, 0
	.param .b64 param0;
	st.param.b64 	[param0], %rd18;
	.param .b64 param1;
	st.param.b64 	[param1], %rd14;
	.param .b32 param2;
	st.param.b32 	[param2], 32;
	.param .b64 param3;
	st.param.b64 	[param3], %rd16;
	.param .b64 param4;
	st.param.b64 	[param4], 1;
	call.uni 
	__assertfail, 
	(
	param0, 
	param1, 
	param2, 
	param3, 
	param4
	);
	} // callseq 1
$L__BB0_2:
	setp.lt.s32 	%p2, %r13, 1;
	mov.f32 	%f191, 0f00000000;
	mov.f32 	%f192, %f191;
	mov.f32 	%f193, %f191;
	mov.f32 	%f194, %f191;
	mov.f32 	%f195, %f191;
	mov.f32 	%f196, %f191;
	mov.f32 	%f197, %f191;
	mov.f32 	%f198, %f191;
	@%p2 bra 	$L__BB0_5;
	mul.lo.s32 	%r18, %r13, %r4;
	shr.u32 	%r19, %r1, 3;
	and.b32  	%r20, %r1, 7;
	mad.lo.s32 	%r21, %r13, %r19, %r20;
	mov.u32 	%r22, _ZZ18sgemm1DBlocktilingiiifPKfS0_fPfE2As;
	shl.b32 	%r23, %r1, 2;
	add.s32 	%r6, %r22, %r23;
	mad.lo.s32 	%r24, %r12, %r3, %r2;
	and.b32  	%r25, %r1, 960;
	or.b32  	%r26, %r25, %r2;
	shl.b32 	%r27, %r26, 2;
	mov.u32 	%r28, _ZZ18sgemm1DBlocktilingiiifPKfS0_fPfE2Bs;
	add.s32 	%r7, %r28, %r27;
	shl.b32 	%r29, %r12, 3;
	and.b32  	%r30, %r23, 3840;
	add.s32 	%r8, %r22, %r30;
	shl.b32 	%r31, %r2, 2;
	add.s32 	%r9, %r28, %r31;
	mul.wide.s32 	%rd19, %r18, 4;
	mul.wide.u32 	%rd20, %r21, 4;
	add.s64 	%rd21, %rd19, %rd20;
	cvta.to.global.u64 	%rd22, %rd8;
	add.s64 	%rd62, %rd22, %rd21;
	mul.wide.s32 	%rd23, %r24, 4;
	mul.wide.u32 	%rd24, %r5, 4;
	add.s64 	%rd25, %rd23, %rd24;
	cvta.to.global.u64 	%rd26, %rd9;
	add.s64 	%rd61, %rd26, %rd25;
	mul.wide.s32 	%rd3, %r29, 4;
	mov.b32 	%r43, 0;
	mov.f32 	%f191, 0f00000000;
$L__BB0_4:
	ld.global.f32 	%f29, [%rd62];
	st.shared.f32 	[%r6], %f29;
	ld.global.f32 	%f30, [%rd61];
	st.shared.f32 	[%r7], %f30;
	bar.sync 	0;
	ld.shared.f32 	%f31, [%r9];
	ld.shared.f32 	%f32, [%r8];
	fma.rn.f32 	%f33, %f31, %f32, %f198;
	ld.shared.f32 	%f34, [%r8+32];
	fma.rn.f32 	%f35, %f31, %f34, %f197;
	ld.shared.f32 	%f36, [%r8+64];
	fma.rn.f32 	%f37, %f31, %f36, %f196;
	ld.shared.f32 	%f38, [%r8+96];
	fma.rn.f32 	%f39, %f31, %f38, %f195;
	ld.shared.f32 	%f40, [%r8+128];
	fma.rn.f32 	%f41, %f31, %f40, %f194;
	ld.shared.f32 	%f42, [%r8+160];
	fma.rn.f32 	%f43, %f31, %f42, %f193;
	ld.shared.f32 	%f44, [%r8+192];
	fma.rn.f32 	%f45, %f31, %f44, %f192;
	ld.shared.f32 	%f46, [%r8+224];
	fma.rn.f32 	%f47, %f31, %f46, %f191;
	ld.shared.f32 	%f48, [%r9+256];
	ld.shared.f32 	%f49, [%r8+4];
	fma.rn.f32 	%f50, %f48, %f49, %f33;
	ld.shared.f32 	%f51, [%r8+36];
	fma.rn.f32 	%f52, %f48, %f51, %f35;
	ld.shared.f32 	%f53, [%r8+68];
	fma.rn.f32 	%f54, %f48, %f53, %f37;
	ld.shared.f32 	%f55, [%r8+100];
	fma.rn.f32 	%f56, %f48, %f55, %f39;
	ld.shared.f32 	%f57, [%r8+132];
	fma.rn.f32 	%f58, %f48, %f57, %f41;
	ld.shared.f32 	%f59, [%r8+164];
	fma.rn.f32 	%f60, %f48, %f59, %f43;
	ld.shared.f32 	%f61, [%r8+196];
	fma.rn.f32 	%f62, %f48, %f61, %f45;
	ld.shared.f32 	%f63, [%r8+228];
	fma.rn.f32 	%f64, %f48, %f63, %f47;
	ld.shared.f32 	%f65, [%r9+512];
	ld.shared.f32 	%f66, [%r8+8];
	fma.rn.f32 	%f67, %f65, %f66, %f50;
	ld.shared.f32 	%f68, [%r8+40];
	fma.rn.f32 	%f69, %f65, %f68, %f52;
	ld.shared.f32 	%f70, [%r8+72];
	fma.rn.f32 	%f71, %f65, %f70, %f54;
	ld.shared.f32 	%f72, [%r8+104];
	fma.rn.f32 	%f73, %f65, %f72, %f56;
	ld.shared.f32 	%f74, [%r8+136];
	fma.rn.f32 	%f75, %f65, %f74, %f58;
	ld.shared.f32 	%f76, [%r8+168];
	fma.rn.f32 	%f77, %f65, %f76, %f60;
	ld.shared.f32 	%f78, [%r8+200];
	fma.rn.f32 	%f79, %f65, %f78, %f62;
	ld.shared.f32 	%f80, [%r8+232];
	fma.rn.f32 	%f81, %f65, %f80, %f64;
	ld.shared.f32 	%f82, [%r9+768];
	ld.shared.f32 	%f83, [%r8+12];
	fma.rn.f32 	%f84, %f82, %f83, %f67;
	ld.shared.f32 	%f85, [%r8+44];
	fma.rn.f32 	%f86, %f82, %f85, %f69;
	ld.shared.f32 	%f87, [%r8+76];
	fma.rn.f32 	%f88, %f82, %f87, %f71;
	ld.shared.f32 	%f89, [%r8+108];
	fma.rn.f32 	%f90, %f82, %f89, %f73;
	ld.shared.f32 	%f91, [%r8+140];
	fma.rn.f32 	%f92, %f82, %f91, %f75;
	ld.shared.f32 	%f93, [%r8+172];
	fma.rn.f32 	%f94, %f82, %f93, %f77;
	ld.shared.f32 	%f95, [%r8+204];
	fma.rn.f32 	%f96, %f82, %f95, %f79;
	ld.shared.f32 	%f97, [%r8+236];
	fma.rn.f32 	%f98, %f82, %f97, %f81;
	ld.shared.f32 	%f99, [%r9+1024];
	ld.shared.f32 	%f100, [%r8+16];
	fma.rn.f32 	%f101, %f99, %f100, %f84;
	ld.shared.f32 	%f102, [%r8+48];
	fma.rn.f32 	%f103, %f99, %f102, %f86;
	ld.shared.f32 	%f104, [%r8+80];
	fma.rn.f32 	%f105, %f99, %f104, %f88;
	ld.shared.f32 	%f106, [%r8+112];
	fma.rn.f32 	%f107, %f99, %f106, %f90;
	ld.shared.f32 	%f108, [%r8+144];
	fma.rn.f32 	%f109, %f99, %f108, %f92;
	ld.shared.f32 	%f110, [%r8+176];
	fma.rn.f32 	%f111, %f99, %f110, %f94;
	ld.shared.f32 	%f112, [%r8+208];
	fma.rn.f32 	%f113, %f99, %f112, %f96;
	ld.shared.f32 	%f114, [%r8+240];
	fma.rn.f32 	%f115, %f99, %f114, %f98;
	ld.shared.f32 	%f116, [%r9+1280];
	ld.shared.f32 	%f117, [%r8+20];
	fma.rn.f32 	%f118, %f116, %f117, %f101;
	ld.shared.f32 	%f119, [%r8+52];
	fma.rn.f32 	%f120, %f116, %f119, %f103;
	ld.shared.f32 	%f121, [%r8+84];
	fma.rn.f32 	%f122, %f116, %f121, %f105;
	ld.shared.f32 	%f123, [%r8+116];
	fma.rn.f32 	%f124, %f116, %f123, %f107;
	ld.shared.f32 	%f125, [%r8+148];
	fma.rn.f32 	%f126, %f116, %f125, %f109;
	ld.shared.f32 	%f127, [%r8+180];
	fma.rn.f32 	%f128, %f116, %f127, %f111;
	ld.shared.f32 	%f129, [%r8+212];
	fma.rn.f32 	%f130, %f116, %f129, %f113;
	ld.shared.f32 	%f131, [%r8+244];
	fma.rn.f32 	%f132, %f116, %f131, %f115;
	ld.shared.f32 	%f133, [%r9+1536];
	ld.shared.f32 	%f134, [%r8+24];
	fma.rn.f32 	%f135, %f133, %f134, %f118;
	ld.shared.f32 	%f136, [%r8+56];
	fma.rn.f32 	%f137, %f133, %f136, %f120;
	ld.shared.f32 	%f138, [%r8+88];
	fma.rn.f32 	%f139, %f133, %f138, %f122;
	ld.shared.f32 	%f140, [%r8+120];
	fma.rn.f32 	%f141, %f133, %f140, %f124;
	ld.shared.f32 	%f142, [%r8+152];
	fma.rn.f32 	%f143, %f133, %f142, %f126;
	ld.shared.f32 	%f144, [%r8+184];
	fma.rn.f32 	%f145, %f133, %f144, %f128;
	ld.shared.f32 	%f146, [%r8+216];
	fma.rn.f32 	%f147, %f133, %f146, %f130;
	ld.shared.f32 	%f148, [%r8+248];
	fma.rn.f32 	%f149, %f133, %f148, %f132;
	ld.shared.f32 	%f150, [%r9+1792];
	ld.shared.f32 	%f151, [%r8+28];
	fma.rn.f32 	%f198, %f150, %f151, %f135;
	ld.shared.f32 	%f152, [%r8+60];
	fma.rn.f32 	%f197, %f150, %f152, %f137;
	ld.shared.f32 	%f153, [%r8+92];
	fma.rn.f32 	%f196, %f150, %f153, %f139;
	ld.shared.f32 	%f154, [%r8+124];
	fma.rn.f32 	%f195, %f150, %f154, %f141;
	ld.shared.f32 	%f155, [%r8+156];
	fma.rn.f32 	%f194, %f150, %f155, %f143;
	ld.shared.f32 	%f156, [%r8+188];
	fma.rn.f32 	%f193, %f150, %f156, %f145;
	ld.shared.f32 	%f157, [%r8+220];
	fma.rn.f32 	%f192, %f150, %f157, %f147;
	ld.shared.f32 	%f158, [%r8+252];
	fma.rn.f32 	%f191, %f150, %f158, %f149;
	bar.sync 	0;
	add.s32 	%r43, %r43, 8;
	add.s64 	%rd62, %rd62, 32;
	add.s64 	%rd61, %rd61, %rd3;
	setp.lt.s32 	%p3, %r43, %r13;
	@%p3 bra 	$L__BB0_4;
$L__BB0_5:
	mad.lo.s32 	%r32, %r12, %r4, %r5;
	cvt.s64.s32 	%rd27, %r32;
	cvta.to.global.u64 	%rd28, %rd10;
	mul.lo.s32 	%r33, %r3, %r12;
	shl.b32 	%r34, %r33, 3;
	add.s32 	%r35, %r34, %r2;
	cvt.s64.s32 	%rd29, %r35;
	add.s64 	%rd30, %rd29, %rd27;
	shl.b64 	%rd31, %rd30, 2;
	add.s64 	%rd32, %rd28, %rd31;
	ld.global.f32 	%f159, [%rd32];
	mul.f32 	%f160, %f26, %f159;
	fma.rn.f32 	%f161, %f25, %f198, %f160;
	st.global.f32 	[%rd32], %f161;
	add.s32 	%r36, %r35, %r12;
	cvt.s64.s32 	%rd33, %r36;
	add.s64 	%rd34, %rd33, %rd27;
	shl.b64 	%rd35, %rd34, 2;
	add.s64 	%rd36, %rd28, %rd35;
	ld.global.f32 	%f162, [%rd36];
	mul.f32 	%f163, %f26, %f162;
	fma.rn.f32 	%f164, %f25, %f197, %f163;
	st.global.f32 	[%rd36], %f164;
	add.s32 	%r37, %r36, %r12;
	cvt.s64.s32 	%rd37, %r37;
	add.s64 	%rd38, %rd37, %rd27;
	shl.b64 	%rd39, %rd38, 2;
	add.s64 	%rd40, %rd28, %rd39;
	ld.global.f32 	%f165, [%rd40];
	mul.f32 	%f166, %f26, %f165;
	fma.rn.f32 	%f167, %f25, %f196, %f166;
	st.global.f32 	[%rd40], %f167;
	add.s32 	%r38, %r37, %r12;
	cvt.s64.s32 	%rd41, %r38;
	add.s64 	%rd42, %rd41, %rd27;
	shl.b64 	%rd43, %rd42, 2;
	add.s64 	%rd44, %rd28, %rd43;
	ld.global.f32 	%f168, [%rd44];
	mul.f32 	%f169, %f26, %f168;
	fma.rn.f32 	%f170, %f25, %f195, %f169;
	st.global.f32 	[%rd44], %f170;
	add.s32 	%r39, %r38, %r12;
	cvt.s64.s32 	%rd45, %r39;
	add.s64 	%rd46, %rd45, %rd27;
	shl.b64 	%rd47, %rd46, 2;
	add.s64 	%rd48, %rd28, %rd47;
	ld.global.f32 	%f171, [%rd48];
	mul.f32 	%f172, %f26, %f171;
	fma.rn.f32 	%f173, %f25, %f194, %f172;
	st.global.f32 	[%rd48], %f173;
	add.s32 	%r40, %r39, %r12;
	cvt.s64.s32 	%rd49, %r40;
	add.s64 	%rd50, %rd49, %rd27;
	shl.b64 	%rd51, %rd50, 2;
	add.s64 	%rd52, %rd28, %rd51;
	ld.global.f32 	%f174, [%rd52];
	mul.f32 	%f175, %f26, %f174;
	fma.rn.f32 	%f176, %f25, %f193, %f175;
	st.global.f32 	[%rd52], %f176;
	add.s32 	%r41, %r40, %r12;
	cvt.s64.s32 	%rd53, %r41;
	add.s64 	%rd54, %rd53, %rd27;
	shl.b64 	%rd55, %rd54, 2;
	add.s64 	%rd56, %rd28, %rd55;
	ld.global.f32 	%f177, [%rd56];
	mul.f32 	%f178, %f26, %f177;
	fma.rn.f32 	%f179, %f25, %f192, %f178;
	st.global.f32 	[%rd56], %f179;
	add.s32 	%r42, %r41, %r12;
	cvt.s64.s32 	%rd57, %r42;
	add.s64 	%rd58, %rd57, %rd27;
	shl.b64 	%rd59, %rd58, 2;
	add.s64 	%rd60, %rd28, %rd59;
	ld.global.f32 	%f180, [%rd60];
	mul.f32 	%f181, %f26, %f180;
	fma.rn.f32 	%f182, %f25, %f191, %f181;
	st.global.f32 	[%rd60], %f182;
	ret;

}


// ===== COMPILED SASS (sm_100) =====

	.target	sm_100

	.elftype	@"ET_EXEC"


//--------------------- .note.nv.tkinfo           --------------------------
	.section	.note.nv.tkinfo,"",@"SHT_NOTE"
	.sectionflags	@"SHF_NOTE_NV_TKINFO"
	.tkinfo
        /*0018*/ 	.word	0x00000002
        /*0030*/ 	.string	""
        /*0030*/ 	.string	"ptxas"
        /*0030*/ 	.string	"Cuda compilation tools, release 13.0, V13.0.88"
        /*0030*/ 	.string	"Build cuda_13.0.r13.0/compiler.36424714_0"
        /*0030*/ 	.string	"-arch sm_100 -m 64 "



//--------------------- .note.nv.cuinfo           --------------------------
	.section	.note.nv.cuinfo,"",@"SHT_NOTE"
	.sectionflags	@"SHF_NOTE_NV_CUINFO"
        /*0018*/ 	.short	0x0002
        /*001a*/ 	.short	0x0064
        /*001c*/ 	.short	0x0082
	.zero		2


//--------------------- .nv.info                  --------------------------
	.section	.nv.info,"",@"SHT_CUDA_INFO"
	.align	4


	//----- nvinfo : EIATTR_REGCOUNT
	.align		4
        /*0000*/ 	.byte	0x04, 0x2f
        /*0002*/ 	.short	(.L_5 - .L_4)
	.align		4
.L_4:
        /*0004*/ 	.word	index@(_Z18sgemm1DBlocktilingiiifPKfS0_fPf)
        /*0008*/ 	.word	0x00000030


	//----- nvinfo : EIATTR_FRAME_SIZE
	.align		4
.L_5:
        /*000c*/ 	.byte	0x04, 0x11
        /*000e*/ 	.short	(.L_7 - .L_6)
	.align		4
.L_6:
        /*0010*/ 	.word	index@(_Z18sgemm1DBlocktilingiiifPKfS0_fPf)
        /*0014*/ 	.word	0x00000000


	//----- nvinfo : EIATTR_MIN_STACK_SIZE
	.align		4
.L_7:
        /*0018*/ 	.byte	0x04, 0x12
        /*001a*/ 	.short	(.L_9 - .L_8)
	.align		4
.L_8:
        /*001c*/ 	.word	index@(_Z18sgemm1DBlocktilingiiifPKfS0_fPf)
        /*0020*/ 	.word	0x00000000
.L_9:


//--------------------- .nv.compat                --------------------------
	.section	.nv.compat,"",@"SHT_CUDA_COMPAT_INFO"
	.align	4
        /*0000*/ 	.byte	0x02, 0x09, 0x00, 0x00, 0x02, 0x02, 0x01, 0x00, 0x02, 0x05, 0x05, 0x00, 0x03, 0x07, 0x01, 0x01
        /*0010*/ 	.byte	0x02, 0x03, 0x00, 0x00, 0x02, 0x06, 0x01, 0x00, 0x04, 0x0b, 0x08, 0x00, 0x09, 0x00, 0x00, 0x00
        /*0020*/ 	.byte	0x00, 0x00, 0x00, 0x00


//--------------------- .nv.info._Z18sgemm1DBlocktilingiiifPKfS0_fPf --------------------------
	.section	.nv.info._Z18sgemm1DBlocktilingiiifPKfS0_fPf,"",@"SHT_CUDA_INFO"
	.sectionflags	@""
	.align	4


	//----- nvinfo : EIATTR_CUDA_API_VERSION
	.align		4
        /*0000*/ 	.byte	0x04, 0x37
        /*0002*/ 	.short	(.L_11 - .L_10)
.L_10:
        /*0004*/ 	.word	0x00000082


	//----- nvinfo : EIATTR_KPARAM_INFO
	.align		4
.L_11:
        /*0008*/ 	.byte	0x04, 0x17
        /*000a*/ 	.short	(.L_13 - .L_12)
.L_12:
        /*000c*/ 	.word	0x00000000
        /*0010*/ 	.short	0x0007
        /*0012*/ 	.short	0x0028
        /*0014*/ 	.byte	0x00, 0xf5, 0x21, 0x00


	//----- nvinfo : EIATTR_KPARAM_INFO
	.align		4
.L_13:
        /*0018*/ 	.byte	0x04, 0x17
        /*001a*/ 	.short	(.L_15 - .L_14)
.L_14:
        /*001c*/ 	.word	0x00000000
        /*0020*/ 	.short	0x0006
        /*0022*/ 	.short	0x0020
        /*0024*/ 	.byte	0x00, 0xf0, 0x11, 0x00


	//----- nvinfo : EIATTR_KPARAM_INFO
	.align		4
.L_15:
        /*0028*/ 	.byte	0x04, 0x17
        /*002a*/ 	.short	(.L_17 - .L_16)
.L_16:
        /*002c*/ 	.word	0x00000000
        /*0030*/ 	.short	0x0005
        /*0032*/ 	.short	0x0018
        /*0034*/ 	.byte	0x00, 0xf5, 0x21, 0x00


	//----- nvinfo : EIATTR_KPARAM_INFO
	.align		4
.L_17:
        /*0038*/ 	.byte	0x04, 0x17
        /*003a*/ 	.short	(.L_19 - .L_18)
.L_18:
        /*003c*/ 	.word	0x00000000
        /*0040*/ 	.short	0x0004
        /*0042*/ 	.short	0x0010
        /*0044*/ 	.byte	0x00, 0xf5, 0x21, 0x00


	//----- nvinfo : EIATTR_KPARAM_INFO
	.align		4
.L_19:
        /*0048*/ 	.byte	0x04, 0x17
        /*004a*/ 	.short	(.L_21 - .L_20)
.L_20:
        /*004c*/ 	.word	0x00000000
        /*0050*/ 	.short	0x0003
        /*0052*/ 	.short	0x000c
        /*0054*/ 	.byte	0x00, 0xf0, 0x11, 0x00


	//----- nvinfo : EIATTR_KPARAM_INFO
	.align		4
.L_21:
        /*0058*/ 	.byte	0x04, 0x17
        /*005a*/ 	.short	(.L_23 - .L_22)
.L_22:
        /*005c*/ 	.word	0x00000000
        /*0060*/ 	.short	0x0002
        /*0062*/ 	.short	0x0008
        /*0064*/ 	.byte	0x00, 0xf0, 0x11, 0x00


	//----- nvinfo : EIATTR_KPARAM_INFO
	.align		4
.L_23:
        /*0068*/ 	.byte	0x04, 0x17
        /*006a*/ 	.short	(.L_25 - .L_24)
.L_24:
        /*006c*/ 	.word	0x00000000
        /*0070*/ 	.short	0x0001
        /*0072*/ 	.short	0x0004
        /*0074*/ 	.byte	0x00, 0xf0, 0x11, 0x00


	//----- nvinfo : EIATTR_KPARAM_INFO
	.align		4
.L_25:
        /*0078*/ 	.byte	0x04, 0x17
        /*007a*/ 	.short	(.L_27 - .L_26)
.L_26:
        /*007c*/ 	.word	0x00000000
        /*0080*/ 	.short	0x0000
        /*0082*/ 	.short	0x0000
        /*0084*/ 	.byte	0x00, 0xf0, 0x11, 0x00


	//----- nvinfo : EIATTR_SPARSE_MMA_MASK
	.align		4
.L_27:
        /*0088*/ 	.byte	0x03, 0x50
        /*008a*/ 	.short	0x0000


	//----- nvinfo : EIATTR_MAXREG_COUNT
	.align		4
        /*008c*/ 	.byte	0x03, 0x1b
        /*008e*/ 	.short	0x00ff


	//----- nvinfo : EIATTR_NUM_BARRIERS
	.align		4
        /*0090*/ 	.byte	0x02, 0x4c
        /*0092*/ 	.byte	0x01
	.zero		1


	//----- nvinfo : EIATTR_EXTERNS
	.align		4
        /*0094*/ 	.byte	0x04, 0x0f
        /*0096*/ 	.short	(.L_29 - .L_28)


	//   ....[0]....
	.align		4
.L_28:
        /*0098*/ 	.word	index@(__assertfail)


	//----- nvinfo : EIATTR_MERCURY_ISA_VERSION
	.align		4
.L_29:
        /*009c*/ 	.byte	0x03, 0x5f
        /*009e*/ 	.short	0x0101


	//----- nvinfo : EIATTR_VRC_CTA_INIT_COUNT
	.align		4
        /*00a0*/ 	.byte	0x02, 0x4a
	.zero		1
	.zero		1


	//----- nvinfo : EIATTR_SYSCALL_OFFSETS
	.align		4
        /*00a4*/ 	.byte	0x04, 0x46
        /*00a6*/ 	.short	(.L_31 - .L_30)


	//   ....[0]....
.L_30:
        /*00a8*/ 	.word	0x000001b0


	//   ....[1]....
        /*00ac*/ 	.word	0x000002a0


	//----- nvinfo : EIATTR_EXIT_INSTR_OFFSETS
	.align		4
.L_31:
        /*00b0*/ 	.byte	0x04, 0x1c
        /*00b2*/ 	.short	(.L_33 - .L_32)


	//   ....[0]....
.L_32:
        /*00b4*/ 	.word	0x000010c0


	//----- nvinfo : EIATTR_CBANK_PARAM_SIZE
	.align		4
.L_33:
        /*00b8*/ 	.byte	0x03, 0x19
        /*00ba*/ 	.short	0x0030


	//----- nvinfo : EIATTR_PARAM_CBANK
	.align		4
        /*00bc*/ 	.byte	0x04, 0x0a
        /*00be*/ 	.short	(.L_35 - .L_34)
	.align		4
.L_34:
        /*00c0*/ 	.word	index@(.nv.constant0._Z18sgemm1DBlocktilingiiifPKfS0_fPf)
        /*00c4*/ 	.short	0x0380
        /*00c6*/ 	.short	0x0030


	//----- nvinfo : EIATTR_SW_WAR
	.align		4
.L_35:
        /*00c8*/ 	.byte	0x04, 0x36
        /*00ca*/ 	.short	(.L_37 - .L_36)
.L_36:
        /*00cc*/ 	.word	0x00000008
.L_37:


//--------------------- .nv.callgraph             --------------------------
	.section	.nv.callgraph,"",@"SHT_CUDA_CALLGRAPH"
	.align	4
	.sectionentsize	8
	.align		4
        /*0000*/ 	.word	0x00000000
	.align		4
        /*0004*/ 	.word	0xffffffff
	.align		4
        /*0008*/ 	.word	index@(_Z18sgemm1DBlocktilingiiifPKfS0_fPf)
	.align		4
        /*000c*/ 	.word	index@(__assertfail)
	.align		4
        /*0010*/ 	.word	0x00000000
	.align		4
        /*0014*/ 	.word	0xfffffffe
	.align		4
        /*0018*/ 	.word	0x00000000
	.align		4
        /*001c*/ 	.word	0xfffffffd
	.align		4
        /*0020*/ 	.word	0x00000000
	.align		4
        /*0024*/ 	.word	0xfffffffc


//--------------------- .nv.constant4             --------------------------
	.section	.nv.constant4,"a",@progbits
	.align	8
	.align		8
.nv.constant4:
        /*0000*/ 	.dword	__assertfail
	.align		8
        /*0008*/ 	.dword	__unnamed_1
	.align		8
        /*0010*/ 	.dword	$str
	.align		8
        /*0018*/ 	.dword	$str$1
	.align		8
        /*0020*/ 	.dword	$str$2


//--------------------- .text._Z18sgemm1DBlocktilingiiifPKfS0_fPf --------------------------
	.section	.text._Z18sgemm1DBlocktilingiiifPKfS0_fPf,"ax",@progbits
	.align	128
        .global         _Z18sgemm1DBlocktilingiiifPKfS0_fPf
        .type           _Z18sgemm1DBlocktilingiiifPKfS0_fPf,@function
        .size           _Z18sgemm1DBlocktilingiiifPKfS0_fPf,(.L_x_5 - _Z18sgemm1DBlocktilingiiifPKfS0_fPf)
        .other          _Z18sgemm1DBlocktilingiiifPKfS0_fPf,@"STO_CUDA_ENTRY STV_DEFAULT"
_Z18sgemm1DBlocktilingiiifPKfS0_fPf:
.text._Z18sgemm1DBlocktilingiiifPKfS0_fPf:
[----:B------:R-:W0:Y:S01]  /*0000*/  LDC R1, c[0x0][0x37c] ;  /* 0x0000df00ff017b82 */ /* 0x000e220000000800 */
[----:B------:R-:W1:Y:S01]  /*0010*/  S2R R2, SR_CTAID.X ;  /* 0x0000000000027919 */ /* 0x000e620000002500 */
[----:B------:R-:W2:Y:S06]  /*0020*/  LDCU UR4, c[0x0][0x360] ;  /* 0x00006c00ff0477ac */ /* 0x000eac0008000800 */
[----:B------:R-:W3:Y:S01]  /*0030*/  S2UR UR38, SR_CTAID.Y ;  /* 0x00000000002679c3 */ /* 0x000ee20000002600 */
[----:B------:R-:W4:Y:S01]  /*0040*/  S2R R18, SR_TID.X ;  /* 0x0000000000127919 */ /* 0x000f220000002100 */
[----:B------:R-:W0:Y:S01]  /*0050*/  LDCU.64 UR36, c[0x0][0x358] ;  /* 0x00006b00ff2477ac */ /* 0x000e220008000a00 */
[----:B--2---:R-:W-:-:S02]  /*0060*/  UISETP.NE.AND UP0, UPT, UR4, 0x200, UPT ;  /* 0x000002000400788c */ /* 0x004fc4000bf05270 */
[----:B---3--:R-:W-:Y:S01]  /*0070*/  USHF.L.U32 UR38, UR38, 0x6, URZ ;  /* 0x0000000626267899 */ /* 0x008fe200080006ff */
[----:B-1----:R-:W-:Y:S02]  /*0080*/  SHF.L.U32 R2, R2, 0x6, RZ ;  /* 0x0000000602027819 */ /* 0x002fe400000006ff */
[----:B----4-:R-:W-:Y:S02]  /*0090*/  LOP3.LUT R30, R18, 0x3f, RZ, 0xc0, !PT ;  /* 0x0000003f121e7812 */ /* 0x010fe400078ec0ff */
[----:B------:R-:W-:Y:S02]  /*00a0*/  SHF.R.U32.HI R17, RZ, 0x6, R18 ;  /* 0x00000006ff117819 */ /* 0x000fe40000011612 */
[----:B------:R-:W-:Y:S05]  /*00b0*/  BRA.U !UP0, `(.L_x_0) ;  /* 0x00000001087c7547 */ /* 0x000fea000b800000 */
[----:B------:R-:W-:Y:S01]  /*00c0*/  MOV R16, 0x0 ;  /* 0x0000000000107802 */ /* 0x000fe20000000f00 */
[----:B------:R-:W1:Y:S01]  /*00d0*/  LDCU.64 UR4, c[0x4][0x10] ;  /* 0x01000200ff0477ac */ /* 0x000e620008000a00 */
[----:B------:R-:W-:Y:S02]  /*00e0*/  HFMA2 R12, -RZ, RZ, 0, 5.9604644775390625e-08 ;  /* 0x00000001ff0c7431 */ /* 0x000fe400000001ff */
[----:B------:R-:W-:Y:S01]  /*00f0*/  IMAD.MOV.U32 R8, RZ, RZ, 0x1f ;  /* 0x0000001fff087424 */ /* 0x000fe200078e00ff */
[----:B------:R2:W3:Y:S01]  /*0100*/  LDC.64 R14, c[0x4][R16] ;  /* 0x01000000100e7b82 */ /* 0x0004e20000000a00 */
[----:B------:R-:W4:Y:S01]  /*0110*/  LDCU.64 UR6, c[0x4][0x18] ;  /* 0x01000300ff0677ac */ /* 0x000f220008000a00 */
[----:B------:R-:W-:Y:S01]  /*0120*/  MOV R13, RZ ;  /* 0x000000ff000d7202 */ /* 0x000fe20000000f00 */
[----:B------:R-:W5:Y:S01]  /*0130*/  LDCU.64 UR8, c[0x4][0x8] ;  /* 0x01000100ff0877ac */ /* 0x000f620008000a00 */
[----:B-1----:R-:W-:Y:S02]  /*0140*/  MOV R4, UR4 ;  /* 0x0000000400047c02 */ /* 0x002fe40008000f00 */
[----:B------:R-:W-:-:S02]  /*0150*/  MOV R5, UR5 ;  /* 0x0000000500057c02 */ /* 0x000fc40008000f00 */
[----:B----4-:R-:W-:Y:S02]  /*0160*/  MOV R6, UR6 ;  /* 0x0000000600067c02 */ /* 0x010fe40008000f00 */
[----:B------:R-:W-:Y:S02]  /*0170*/  MOV R7, UR7 ;  /* 0x0000000700077c02 */ /* 0x000fe40008000f00 */
[----:B-----5:R-:W-:Y:S02]  /*0180*/  MOV R10, UR8 ;  /* 0x00000008000a7c02 */ /* 0x020fe40008000f00 */
[----:B--2---:R-:W-:-:S07]  /*0190*/  MOV R11, UR9 ;  /* 0x00000009000b7c02 */ /* 0x004fce0008000f00 */
[----:B------:R-:W-:-:S07]  /*01a0*/  LEPC R20, `(.L_x_1) ;  /* 0x000000001014794e */ /* 0x000fce0000000000 */
[----:B0--3--:R-:W-:Y:S05]  /*01b0*/  CALL.ABS.NOINC R14 ;  /* 0x000000000e007343 */ /* 0x009fea0003c00000 */
.L_x_1:
[----:B------:R0:W1:Y:S01]  /*01c0*/  LDC.64 R14, c[0x4][R16] ;  /* 0x01000000100e7b82 */ /* 0x0000620000000a00 */
[----:B------:R-:W2:Y:S01]  /*01d0*/  LDCU.64 UR4, c[0x4][0x20] ;  /* 0x01000400ff0477ac */ /* 0x000ea20008000a00 */
[----:B------:R-:W-:Y:S01]  /*01e0*/  HFMA2 R8, -RZ, RZ, 0, 1.9073486328125e-06 ;  /* 0x00000020ff087431 */ /* 0x000fe200000001ff */
[----:B------:R-:W-:Y:S01]  /*01f0*/  MOV R12, 0x1 ;  /* 0x00000001000c7802 */ /* 0x000fe20000000f00 */
[----:B------:R-:W-:Y:S01]  /*0200*/  HFMA2 R13, -RZ, RZ, 0, 0 ;  /* 0x00000000ff0d7431 */ /* 0x000fe200000001ff */
[----:B------:R-:W3:Y:S01]  /*0210*/  LDCU.64 UR6, c[0x4][0x18] ;  /* 0x01000300ff0677ac */ /* 0x000ee20008000a00 */
[----:B------:R-:W4:Y:S01]  /*0220*/  LDCU.64 UR8, c[0x4][0x8] ;  /* 0x01000100ff0877ac */ /* 0x000f220008000a00 */
[----:B--2---:R-:W-:Y:S02]  /*0230*/  MOV R4, UR4 ;  /* 0x0000000400047c02 */ /* 0x004fe40008000f00 */
[----:B------:R-:W-:Y:S02]  /*0240*/  MOV R5, UR5 ;  /* 0x0000000500057c02 */ /* 0x000fe40008000f00 */
[----:B---3--:R-:W-:-:S02]  /*0250*/  MOV R6, UR6 ;  /* 0x0000000600067c02 */ /* 0x008fc40008000f00 */
[----:B------:R-:W-:Y:S01]  /*0260*/  MOV R7, UR7 ;  /* 0x0000000700077c02 */ /* 0x000fe20008000f00 */
[----:B----4-:R-:W-:Y:S01]  /*0270*/  IMAD.U32 R10, RZ, RZ, UR8 ;  /* 0x00000008ff0a7e24 */ /* 0x010fe2000f8e00ff */
[----:B0-----:R-:W-:-:S07]  /*0280*/  MOV R11, UR9 ;  /* 0x00000009000b7c02 */ /* 0x001fce0008000f00 */
[----:B------:R-:W-:-:S07]  /*0290*/  LEPC R20, `(.L_x_0) ;  /* 0x000000001014794e */ /* 0x000fce0000000000 */
[----:B-1----:R-:W-:Y:S05]  /*02a0*/  CALL.ABS.NOINC R14 ;  /* 0x000000000e007343 */ /* 0x002fea0003c00000 */
.L_x_0:
[----:B------:R-:W1:Y:S01]  /*02b0*/  LDC R0, c[0x0][0x388] ;  /* 0x0000e200ff007b82 */ /* 0x000e620000000800 */
[----:B------:R-:W-:Y:S01]  /*02c0*/  HFMA2 R43, -RZ, RZ, 0, 0 ;  /* 0x00000000ff2b7431 */ /* 0x000fe200000001ff */
[----:B------:R-:W-:Y:S02]  /*02d0*/  MOV R39, RZ ;  /* 0x000000ff00277202 */ /* 0x000fe40000000f00 */
[----:B------:R-:W-:Y:S02]  /*02e0*/  CS2R R20, SRZ ;  /* 0x0000000000147805 */ /* 0x000fe4000001ff00 */
[----:B------:R-:W-:Y:S01]  /*02f0*/  CS2R R22, SRZ ;  /* 0x0000000000167805 */ /* 0x000fe2000001ff00 */
[----:B------:R-:W-:Y:S01]  /*0300*/  IMAD.MOV.U32 R37, RZ, RZ, RZ ;  /* 0x000000ffff257224 */ /* 0x000fe200078e00ff */
[----:B------:R-:W-:Y:S02]  /*0310*/  MOV R25, RZ ;  /* 0x000000ff00197202 */ /* 0x000fe40000000f00 */
[----:B-1----:R-:W-:-:S13]  /*0320*/  ISETP.GE.AND P0, PT, R0, 0x1, PT ;  /* 0x000000010000780c */ /* 0x002fda0003f06270 */
[----:B------:R-:W-:Y:S05]  /*0330*/  @!P0 BRA `(.L_x_2) ;  /* 0x0000000800188947 */ /* 0x000fea0003800000 */
[----:B------:R-:W1:Y:S01]  /*0340*/  S2R R11, SR_CgaCtaId ;  /* 0x00000000000b7919 */ /* 0x000e620000008800 */
[----:B------:R-:W2:Y:S01]  /*0350*/  LDC R32, c[0x0][0x384] ;  /* 0x0000e100ff207b82 */ /* 0x000ea20000000800 */
[----:B------:R-:W-:Y:S01]  /*0360*/  SHF.R.U32.HI R3, RZ, 0x3, R18 ;  /* 0x00000003ff037819 */ /* 0x000fe20000011612 */
[----:B------:R-:W3:Y:S01]  /*0370*/  LDCU.128 UR4, c[0x0][0x390] ;  /* 0x00007200ff0477ac */ /* 0x000ee20008000c00 */
[C---:B------:R-:W-:Y:S02]  /*0380*/  LOP3.LUT R4, R18.reuse, 0x7, RZ, 0xc0, !PT ;  /* 0x0000000712047812 */ /* 0x040fe400078ec0ff */
[----:B------:R-:W-:Y:S02]  /*0390*/  LOP3.LUT R9, R18, 0x3c0, RZ, 0xc0, !PT ;  /* 0x000003c012097812 */ /* 0x000fe400078ec0ff */
[----:B------:R-:W-:Y:S01]  /*03a0*/  MOV R29, RZ ;  /* 0x000000ff001d7202 */ /* 0x000fe20000000f00 */
[----:B------:R-:W-:Y:S01]  /*03b0*/  IMAD R3, R3, R0, R4 ;  /* 0x0000000003037224 */ /* 0x000fe200078e0204 */
[----:B------:R-:W-:Y:S01]  /*03c0*/  LOP3.LUT R9, R9, 0x3f, R18, 0xf8, !PT ;  /* 0x0000003f09097812 */ /* 0x000fe200078ef812 */
[----:B------:R-:W-:Y:S01]  /*03d0*/  IMAD.WIDE.U32 R4, R2, 0x4, RZ ;  /* 0x0000000402047825 */ /* 0x000fe200078e00ff */
[----:B------:R-:W-:-:S02]  /*03e0*/  SHF.L.U32 R18, R18, 0x2, RZ ;  /* 0x0000000212127819 */ /* 0x000fc400000006ff */
[----:B------:R-:W-:Y:S01]  /*03f0*/  MOV R39, RZ ;  /* 0x000000ff00277202 */ /* 0x000fe20000000f00 */
[----:B------:R-:W-:Y:S01]  /*0400*/  IMAD.WIDE.U32 R6, R3, 0x4, RZ ;  /* 0x0000000403067825 */ /* 0x000fe200078e00ff */
[----:B------:R-:W-:-:S03]  /*0410*/  LOP3.LUT R10, R18, 0xf00, RZ, 0xc0, !PT ;  /* 0x00000f00120a7812 */ /* 0x000fc600078ec0ff */
[----:B------:R-:W-:-:S04]  /*0420*/  IMAD R3, R0, UR38, RZ ;  /* 0x0000002600037c24 */ /* 0x000fc8000f8e02ff */
[----:B------:R-:W-:Y:S01]  /*0430*/  IMAD.WIDE R6, R3, 0x4, R6 ;  /* 0x0000000403067825 */ /* 0x000fe200078e0206 */
[----:B------:R-:W-:-:S03]  /*0440*/  MOV R3, 0x400 ;  /* 0x0000040000037802 */ /* 0x000fc60000000f00 */
[----:B--2---:R-:W-:Y:S01]  /*0450*/  IMAD R17, R17, R32, R30 ;  /* 0x0000002011117224 */ /* 0x004fe200078e021e */
[----:B------:R-:W-:Y:S02]  /*0460*/  IADD3 R8, PT, PT, R3, 0x800, RZ ;  /* 0x0000080003087810 */ /* 0x000fe40007ffe0ff */
[----:B---3--:R-:W-:Y:S01]  /*0470*/  IADD3 R28, P0, PT, R6, UR4, RZ ;  /* 0x00000004061c7c10 */ /* 0x008fe2000ff1e0ff */
[----:B------:R-:W-:Y:S01]  /*0480*/  IMAD.WIDE R4, R17, 0x4, R4 ;  /* 0x0000000411047825 */ /* 0x000fe200078e0204 */
[C---:B-1----:R-:W-:Y:S02]  /*0490*/  LEA R3, R11.reuse, R3, 0x18 ;  /* 0x000000030b037211 */ /* 0x042fe400078ec0ff */
[----:B------:R-:W-:Y:S02]  /*04a0*/  LEA R8, R11, R8, 0x18 ;  /* 0x000000080b087211 */ /* 0x000fe400078ec0ff */
[----:B------:R-:W-:Y:S02]  /*04b0*/  IADD3 R40, P1, PT, R4, UR6, RZ ;  /* 0x0000000604287c10 */ /* 0x000fe4000ff3e0ff */
[C---:B------:R-:W-:Y:S01]  /*04c0*/  IADD3 R34, PT, PT, R3.reuse, R18, RZ ;  /* 0x0000001203227210 */ /* 0x040fe20007ffe0ff */
[----:B------:R-:W-:Y:S01]  /*04d0*/  IMAD R30, R30, 0x4, R8 ;  /* 0x000000041e1e7824 */ /* 0x000fe200078e0208 */
[----:B------:R-:W-:-:S02]  /*04e0*/  IADD3 R31, PT, PT, R3, R10, RZ ;  /* 0x0000000a031f7210 */ /* 0x000fc40007ffe0ff */
[----:B------:R-:W-:Y:S02]  /*04f0*/  LEA R33, R9, R8, 0x2 ;  /* 0x0000000809217211 */ /* 0x000fe400078e10ff */
[----:B------:R-:W-:Y:S02]  /*0500*/  IADD3.X R3, PT, PT, R7, UR5, RZ, P0, !PT ;  /* 0x0000000507037c10 */ /* 0x000fe400087fe4ff */
[----:B------:R-:W-:Y:S02]  /*0510*/  IADD3.X R41, PT, PT, R5, UR7, RZ, P1, !PT ;  /* 0x0000000705297c10 */ /* 0x000fe40008ffe4ff */
[----:B------:R-:W-:-:S07]  /*0520*/  SHF.L.U32 R32, R32, 0x3, RZ ;  /* 0x0000000320207819 */ /* 0x000fce00000006ff */
.L_x_3:
[----:B------:R-:W-:Y:S01]  /*0530*/  MOV R9, R3 ;  /* 0x0000000300097202 */ /* 0x000fe20000000f00 */
[----:B0-----:R-:W2:Y:S01]  /*0540*/  LDG.E R10, desc[UR36][R40.64] ;  /* 0x00000024280a7981 */ /* 0x001ea2000c1e1900 */
[----:B------:R-:W-:-:S05]  /*0550*/  MOV R8, R28 ;  /* 0x0000001c00087202 */ /* 0x000fca0000000f00 */
[----:B------:R-:W3:Y:S01]  /*0560*/  LDG.E R9, desc[UR36][R8.64] ;  /* 0x0000002408097981 */ /* 0x000ee2000c1e1900 */
[----:B------:R-:W-:Y:S05]  /*0570*/  WARPSYNC.ALL ;  /* 0x0000000000007948 */ /* 0x000fea0003800000 */
[----:B---3--:R-:W-:Y:S04]  /*0580*/  STS [R34], R9 ;  /* 0x0000000922007388 */ /* 0x008fe80000000800 */
[----:B--2---:R-:W-:Y:S01]  /*0590*/  STS [R33], R10 ;  /* 0x0000000a21007388 */ /* 0x004fe20000000800 */
[----:B------:R-:W-:Y:S06]  /*05a0*/  BAR.SYNC.DEFER_BLOCKING 0x0 ;  /* 0x0000000000007b1d */ /* 0x000fec0000010000 */
[----:B------:R-:W-:Y:S04]  /*05b0*/  LDS R27, [R30] ;  /* 0x000000001e1b7984 */ /* 0x000fe80000000800 */
[----:B------:R-:W0:Y:S04]  /*05c0*/  LDS.128 R4, [R31] ;  /* 0x000000001f047984 */ /* 0x000e280000000c00 */
[----:B------:R-:W1:Y:S04]  /*05d0*/  LDS R24, [R30+0x100] ;  /* 0x000100001e187984 */ /* 0x000e680000000800 */
[----:B------:R-:W2:Y:S04]  /*05e0*/  LDS.128 R12, [R31+0x20] ;  /* 0x000020001f0c7984 */ /* 0x000ea80000000c00 */
[----:B------:R-:W3:Y:S04]  /*05f0*/  LDS.128 R16, [R31+0x40] ;  /* 0x000040001f107984 */ /* 0x000ee80000000c00 */
[----:B------:R-:W4:Y:S04]  /*0600*/  LDS R35, [R30+0x200] ;  /* 0x000200001e237984 */ /* 0x000f280000000800 */
[----:B------:R-:W5:Y:S01]  /*0610*/  LDS R36, [R30+0x300] ;  /* 0x000300001e247984 */ /* 0x000f620000000800 */
[----:B0-----:R-:W-:-:S04]  /*0620*/  FFMA R11, R27, R4, R22 ;  /* 0x000000041b0b7223 */ /* 0x001fc80000000016 */
[----:B-1----:R-:W-:Y:S02]  /*0630*/  FFMA R4, R24, R5, R11 ;  /* 0x0000000518047223 */ /* 0x002fe4000000000b */
[----:B------:R-:W0:Y:S01]  /*0640*/  LDS.128 R8, [R31+0x80] ;  /* 0x000080001f087984 */ /* 0x000e220000000c00 */
[C---:B--2---:R-:W-:Y:S01]  /*0650*/  FFMA R12, R27.reuse, R12, R25 ;  /* 0x0000000c1b0c7223 */ /* 0x044fe20000000019 */
[----:B---3--:R-:W-:-:S03]  /*0660*/  FFMA R16, R27, R16, R37 ;  /* 0x000000101b107223 */ /* 0x008fc60000000025 */
[C---:B------:R-:W-:Y:S01]  /*0670*/  FFMA R13, R24.reuse, R13, R12 ;  /* 0x0000000d180d7223 */ /* 0x040fe2000000000c */
[C---:B----4-:R-:W-:Y:S01]  /*0680*/  FFMA R5, R35.reuse, R6, R4 ;  /* 0x0000000623057223 */ /* 0x050fe20000000004 */
[----:B------:R-:W-:Y:S02]  /*0690*/  FFMA R17, R24, R17, R16 ;  /* 0x0000001118117223 */ /* 0x000fe40000000010 */
[C---:B------:R-:W-:Y:S01]  /*06a0*/  FFMA R14, R35.reuse, R14, R13 ;  /* 0x0000000e230e7223 */ /* 0x040fe2000000000d */
[C---:B-----5:R-:W-:Y:S01]  /*06b0*/  FFMA R44, R36.reuse, R7, R5 ;  /* 0x00000007242c7223 */ /* 0x060fe20000000005 */
[----:B------:R-:W-:Y:S01]  /*06c0*/  FFMA R18, R35, R18, R17 ;  /* 0x0000001223127223 */ /* 0x000fe20000000011 */
[----:B------:R-:W1:Y:S01]  /*06d0*/  LDS.128 R4, [R31+0x60] ;  /* 0x000060001f047984 */ /* 0x000e620000000c00 */
[C---:B------:R-:W-:Y:S02]  /*06e0*/  FFMA R37, R36.reuse, R15, R14 ;  /* 0x0000000f24257223 */ /* 0x040fe4000000000e */
[----:B------:R-:W-:Y:S01]  /*06f0*/  FFMA R38, R36, R19, R18 ;  /* 0x0000001324267223 */ /* 0x000fe20000000012 */
[----:B------:R-:W2:Y:S04]  /*0700*/  LDS.128 R12, [R31+0xa0] ;  /* 0x0000a0001f0c7984 */ /* 0x000ea80000000c00 */
[----:B------:R-:W3:Y:S01]  /*0710*/  LDS.128 R16, [R31+0xc0] ;  /* 0x0000c0001f107984 */ /* 0x000ee20000000c00 */
[----:B0-----:R-:W-:-:S04]  /*0720*/  FFMA R8, R27, R8, R43 ;  /* 0x000000081b087223 */ /* 0x001fc8000000002b */
[----:B------:R-:W-:-:S04]  /*0730*/  FFMA R9, R24, R9, R8 ;  /* 0x0000000918097223 */ /* 0x000fc80000000008 */
[----:B------:R-:W-:Y:S01]  /*0740*/  FFMA R10, R35, R10, R9 ;  /* 0x0000000a230a7223 */ /* 0x000fe20000000009 */
[C---:B-1----:R-:W-:Y:S01]  /*0750*/  FFMA R23, R27.reuse, R4, R23 ;  /* 0x000000041b177223 */ /* 0x042fe20000000017 */
[----:B--2---:R-:W-:-:S03]  /*0760*/  FFMA R12, R27, R12, R21 ;  /* 0x0000000c1b0c7223 */ /* 0x004fc60000000015 */
[C---:B------:R-:W-:Y:S01]  /*0770*/  FFMA R4, R24.reuse, R5, R23 ;  /* 0x0000000518047223 */ /* 0x040fe20000000017 */
[----:B---3--:R-:W-:Y:S02]  /*0780*/  FFMA R9, R27, R16, R20 ;  /* 0x000000101b097223 */ /* 0x008fe40000000014 */
[----:B------:R-:W0:Y:S01]  /*0790*/  LDS.128 R20, [R31+0xe0] ;  /* 0x0000e0001f147984 */ /* 0x000e220000000c00 */
[----:B------:R-:W-:Y:S01]  /*07a0*/  FFMA R5, R35, R6, R4 ;  /* 0x0000000623057223 */ /* 0x000fe20000000004 */
[C---:B------:R-:W-:Y:S01]  /*07b0*/  FFMA R13, R24.reuse, R13, R12 ;  /* 0x0000000d180d7223 */ /* 0x040fe2000000000c */
[----:B------:R-:W-:-:S03]  /*07c0*/  FFMA R6, R24, R17, R9 ;  /* 0x0000001118067223 */ /* 0x000fc60000000009 */
[C---:B------:R-:W-:Y:S01]  /*07d0*/  FFMA R14, R35.reuse, R14, R13 ;  /* 0x0000000e230e7223 */ /* 0x040fe2000000000d */
[----:B------:R-:W-:Y:S01]  /*07e0*/  FFMA R6, R35, R18, R6 ;  /* 0x0000001223067223 */ /* 0x000fe20000000006 */
[----:B0-----:R-:W-:Y:S02]  /*07f0*/  FFMA R4, R27, R20, R39 ;  /* 0x000000141b047223 */ /* 0x001fe40000000027 */
[----:B------:R-:W-:Y:S02]  /*0800*/  LDS R20, [R30+0x500] ;  /* 0x000500001e147984 */ /* 0x000fe40000000800 */
[----:B------:R-:W-:Y:S02]  /*0810*/  FFMA R4, R24, R21, R4 ;  /* 0x0000001518047223 */ /* 0x000fe40000000004 */
[----:B------:R-:W-:Y:S04]  /*0820*/  LDS R21, [R30+0x400] ;  /* 0x000400001e157984 */ /* 0x000fe80000000800 */
[----:B------:R-:W0:Y:S01]  /*0830*/  LDS.128 R24, [R31+0x10] ;  /* 0x000010001f187984 */ /* 0x000e220000000c00 */
[----:B------:R-:W-:-:S03]  /*0840*/  FFMA R39, R35, R22, R4 ;  /* 0x0000001623277223 */ /* 0x000fc60000000004 */
[----:B------:R-:W1:Y:S01]  /*0850*/  LDS R35, [R30+0x600] ;  /* 0x000600001e237984 */ /* 0x000e620000000800 */
[C---:B------:R-:W-:Y:S01]  /*0860*/  FFMA R16, R36.reuse, R7, R5 ;  /* 0x0000000724107223 */ /* 0x040fe20000000005 */
[C---:B------:R-:W-:Y:S02]  /*0870*/  FFMA R42, R36.reuse, R19, R6 ;  /* 0x00000013242a7223 */ /* 0x040fe40000000006 */
[----:B------:R-:W2:Y:S01]  /*0880*/  LDS.128 R4, [R31+0x30] ;  /* 0x000030001f047984 */ /* 0x000ea20000000c00 */
[----:B------:R-:W-:-:S03]  /*0890*/  FFMA R45, R36, R11, R10 ;  /* 0x0000000b242d7223 */ /* 0x000fc6000000000a */
[----:B------:R-:W3:Y:S01]  /*08a0*/  LDS.128 R8, [R31+0x50] ;  /* 0x000050001f087984 */ /* 0x000ee20000000c00 */
[----:B------:R-:W-:Y:S01]  /*08b0*/  FFMA R43, R36, R15, R14 ;  /* 0x0000000f242b7223 */ /* 0x000fe2000000000e */
[----:B0-----:R-:W-:Y:S02]  /*08c0*/  FFMA R13, R21, R24, R44 ;  /* 0x00000018150d7223 */ /* 0x001fe4000000002c */
[----:B------:R-:W0:Y:S02]  /*08d0*/  LDS R24, [R30+0x700] ;  /* 0x000700001e187984 */ /* 0x000e240000000800 */
[----:B------:R-:W-:-:S04]  /*08e0*/  FFMA R12, R20, R25, R13 ;  /* 0x00000019140c7223 */ /* 0x000fc8000000000d */
[----:B-1----:R-:W-:Y:S02]  /*08f0*/  FFMA R17, R35, R26, R12 ;  /* 0x0000001a23117223 */ /* 0x002fe4000000000c */
[----:B------:R-:W1:Y:S01]  /*0900*/  LDS.128 R12, [R31+0x70] ;  /* 0x000070001f0c7984 */ /* 0x000e620000000c00 */
[----:B--2---:R-:W-:-:S04]  /*0910*/  FFMA R4, R21, R4, R37 ;  /* 0x0000000415047223 */ /* 0x004fc80000000025 */
[----:B------:R-:W-:Y:S01]  /*0920*/  FFMA R4, R20, R5, R4 ;  /* 0x0000000514047223 */ /* 0x000fe20000000004 */
[----:B---3--:R-:W-:-:S03]  /*0930*/  FFMA R5, R21, R8, R38 ;  /* 0x0000000815057223 */ /* 0x008fc60000000026 */
[----:B------:R-:W-:Y:S01]  /*0940*/  FFMA R6, R35, R6, R4 ;  /* 0x0000000623067223 */ /* 0x000fe20000000004 */
[----:B------:R-:W-:-:S04]  /*0950*/  FFMA R4, R20, R9, R5 ;  /* 0x0000000914047223 */ /* 0x000fc80000000005 */
[----:B------:R-:W-:Y:S01]  /*0960*/  FFMA R37, R35, R10, R4 ;  /* 0x0000000a23257223 */ /* 0x000fe20000000004 */
[C---:B0-----:R-:W-:Y:S01]  /*0970*/  FFMA R22, R24.reuse, R27, R17 ;  /* 0x0000001b18167223 */ /* 0x041fe20000000011 */
[----:B------:R-:W-:Y:S01]  /*0980*/  FFMA R25, R24, R7, R6 ;  /* 0x0000000718197223 */ /* 0x000fe20000000006 */
[----:B-1----:R-:W-:Y:S02]  /*0990*/  FFMA R5, R21, R12, R16 ;  /* 0x0000000c15057223 */ /* 0x002fe40000000010 */
[----:B------:R-:W0:Y:S02]  /*09a0*/  LDS.128 R16, [R31+0x90] ;  /* 0x000090001f107984 */ /* 0x000e240000000c00 */
[----:B------:R-:W-:Y:S02]  /*09b0*/  FFMA R8, R20, R13, R5 ;  /* 0x0000000d14087223 */ /* 0x000fe40000000005 */
[----:B------:R-:W1:Y:S01]  /*09c0*/  LDS.128 R4, [R31+0xb0] ;  /* 0x0000b0001f047984 */ /* 0x000e620000000c00 */
[----:B------:R-:W-:Y:S01]  /*09d0*/  FFMA R39, R36, R23, R39 ;  /* 0x0000001724277223 */ /* 0x000fe20000000027 */
[----:B------:R-:W-:Y:S01]  /*09e0*/  FFMA R23, R35, R14, R8 ;  /* 0x0000000e23177223 */ /* 0x000fe20000000008 */
[----:B------:R-:W-:-:S02]  /*09f0*/  FFMA R37, R24, R11, R37 ;  /* 0x0000000b18257223 */ /* 0x000fc40000000025 */
[----:B------:R-:W2:Y:S01]  /*0a00*/  LDS.128 R8, [R31+0xd0] ;  /* 0x0000d0001f087984 */ /* 0x000ea20000000c00 */
[----:B------:R-:W-:Y:S01]  /*0a10*/  FFMA R23, R24, R15, R23 ;  /* 0x0000000f18177223 */ /* 0x000fe20000000017 */
[----:B0-----:R-:W-:-:S04]  /*0a20*/  FFMA R45, R21, R16, R45 ;  /* 0x00000010152d7223 */ /* 0x001fc8000000002d */
[----:B------:R-:W-:Y:S01]  /*0a30*/  FFMA R12, R20, R17, R45 ;  /* 0x00000011140c7223 */ /* 0x000fe2000000002d */
[----:B-1----:R-:W-:-:S03]  /*0a40*/  FFMA R13, R21, R4, R43 ;  /* 0x00000004150d7223 */ /* 0x002fc6000000002b */
[----:B------:R-:W-:Y:S01]  /*0a50*/  FFMA R43, R35, R18, R12 ;  /* 0x00000012232b7223 */ /* 0x000fe2000000000c */
[C---:B------:R-:W-:Y:S02]  /*0a60*/  FFMA R4, R20.reuse, R5, R13 ;  /* 0x0000000514047223 */ /* 0x040fe4000000000d */
[----:B------:R-:W0:Y:S01]  /*0a70*/  LDS.128 R12, [R31+0xf0] ;  /* 0x0000f0001f0c7984 */ /* 0x000e220000000c00 */
[----:B------:R-:W-:Y:S01]  /*0a80*/  IADD3 R29, PT, PT, R29, 0x8, RZ ;  /* 0x000000081d1d7810 */ /* 0x000fe20007ffe0ff */
[----:B--2---:R-:W-:Y:S01]  /*0a90*/  FFMA R5, R21, R8, R42 ;  /* 0x0000000815057223 */ /* 0x004fe2000000002a */
[----:B------:R-:W-:Y:S02]  /*0aa0*/  BAR.SYNC.DEFER_BLOCKING 0x0 ;  /* 0x0000000000007b1d */ /* 0x000fe40000010000 */
[----:B------:R-:W-:Y:S01]  /*0ab0*/  ISETP.GE.AND P0, PT, R29, R0, PT ;  /* 0x000000001d00720c */ /* 0x000fe20003f06270 */
[----:B------:R-:W-:Y:S01]  /*0ac0*/  FFMA R5, R20, R9, R5 ;  /* 0x0000000914057223 */ /* 0x000fe20000000005 */
[----:B------:R-:W-:Y:S01]  /*0ad0*/  FFMA R4, R35, R6, R4 ;  /* 0x0000000623047223 */ /* 0x000fe20000000004 */
[----:B------:R-:W-:-:S02]  /*0ae0*/  IADD3 R28, P1, PT, R28, 0x20, RZ ;  /* 0x000000201c1c7810 */ /* 0x000fc40007f3e0ff */
[----:B------:R-:W-:Y:S01]  /*0af0*/  FFMA R10, R35, R10, R5 ;  /* 0x0000000a230a7223 */ /* 0x000fe20000000005 */
[----:B------:R-:W-:-:S04]  /*0b00*/  IMAD.WIDE R40, R32, 0x4, R40 ;  /* 0x0000000420287825 */ /* 0x000fc800078e0228 */
[----:B------:R-:W-:Y:S01]  /*0b10*/  FFMA R43, R24, R19, R43 ;  /* 0x00000013182b7223 */ /* 0x000fe2000000002b */
[----:B------:R-:W-:Y:S01]  /*0b20*/  IADD3.X R3, PT, PT, RZ, R3, RZ, P1, !PT ;  /* 0x00000003ff037210 */ /* 0x000fe20000ffe4ff */
[----:B0-----:R-:W-:-:S04]  /*0b30*/  FFMA R12, R21, R12, R39 ;  /* 0x0000000c150c7223 */ /* 0x001fc80000000027 */
[----:B------:R-:W-:-:S04]  /*0b40*/  FFMA R13, R20, R13, R12 ;  /* 0x0000000d140d7223 */ /* 0x000fc8000000000c */
[----:B------:R-:W-:Y:S01]  /*0b50*/  FFMA R14, R35, R14, R13 ;  /* 0x0000000e230e7223 */ /* 0x000fe2000000000d */
[C---:B------:R-:W-:Y:S01]  /*0b60*/  FFMA R21, R24.reuse, R7, R4 ;  /* 0x0000000718157223 */ /* 0x040fe20000000004 */
[C---:B------:R-:W-:Y:S02]  /*0b70*/  FFMA R20, R24.reuse, R11, R10 ;  /* 0x0000000b18147223 */ /* 0x040fe4000000000a */
[----:B------:R-:W-:Y:S01]  /*0b80*/  FFMA R39, R24, R15, R14 ;  /* 0x0000000f18277223 */ /* 0x000fe2000000000e */
[----:B------:R-:W-:Y:S06]  /*0b90*/  @!P0 BRA `(.L_x_3) ;  /* 0xfffffff800648947 */ /* 0x000fec000383ffff */
.L_x_2:
[----:B------:R-:W1:Y:S01]  /*0ba0*/  S2R R0, SR_TID.X ;  /* 0x0000000000007919 */ /* 0x000e620000002100 */
[----:B------:R-:W2:Y:S01]  /*0bb0*/  LDC R5, c[0x0][0x384] ;  /* 0x0000e100ff057b82 */ /* 0x000ea20000000800 */
[----:B------:R-:W3:Y:S01]  /*0bc0*/  LDCU.64 UR4, c[0x0][0x3a8] ;  /* 0x00007500ff0477ac */ /* 0x000ee20008000a00 */
[----:B------:R-:W4:Y:S01]  /*0bd0*/  LDCU UR6, c[0x0][0x3a0] ;  /* 0x00007400ff0677ac */ /* 0x000f220008000800 */
[----:B------:R-:W5:Y:S01]  /*0be0*/  LDCU UR7, c[0x0][0x38c] ;  /* 0x00007180ff0777ac */ /* 0x000f620008000800 */
[----:B-1----:R-:W-:-:S05]  /*0bf0*/  SHF.R.U32.HI R4, RZ, 0x6, R0 ;  /* 0x00000006ff047819 */ /* 0x002fca0000011600 */
[----:B--2---:R-:W-:Y:S01]  /*0c00*/  IMAD R3, R4, R5, RZ ;  /* 0x0000000504037224 */ /* 0x004fe200078e02ff */
[----:B------:R-:W-:Y:S01]  /*0c10*/  LOP3.LUT R4, R0, 0x3f, RZ, 0xc0, !PT ;  /* 0x0000003f00047812 */ /* 0x000fe200078ec0ff */
[----:B------:R-:W-:-:S04]  /*0c20*/  IMAD R0, R5, UR38, R2 ;  /* 0x0000002605007c24 */ /* 0x000fc8000f8e0202 */
[----:B------:R-:W-:Y:S01]  /*0c30*/  IMAD R3, R3, 0x8, R4 ;  /* 0x0000000803037824 */ /* 0x000fe200078e0204 */
[----:B------:R-:W-:-:S04]  /*0c40*/  SHF.R.S32.HI R4, RZ, 0x1f, R0 ;  /* 0x0000001fff047819 */ /* 0x000fc80000011400 */
[----:B------:R-:W-:-:S04]  /*0c50*/  IADD3 R2, P0, PT, R0, R3, RZ ;  /* 0x0000000300027210 */ /* 0x000fc80007f1e0ff */
[----:B------:R-:W-:Y:S02]  /*0c60*/  LEA.HI.X.SX32 R7, R3, R4, 0x1, P0 ;  /* 0x0000000403077211 */ /* 0x000fe400000f0eff */
[----:B---3--:R-:W-:-:S04]  /*0c70*/  LEA R8, P0, R2, UR4, 0x2 ;  /* 0x0000000402087c11 */ /* 0x008fc8000f8010ff */
[----:B------:R-:W-:-:S05]  /*0c80*/  LEA.HI.X R9, R2, UR5, R7, 0x2, P0 ;  /* 0x0000000502097c11 */ /* 0x000fca00080f1407 */
[----:B0-----:R-:W4:Y:S01]  /*0c90*/  LDG.E R6, desc[UR36][R8.64] ;  /* 0x0000002408067981 */ /* 0x001f22000c1e1900 */
[----:B------:R-:W-:-:S04]  /*0ca0*/  IADD3 R13, PT, PT, R3, R5, RZ ;  /* 0x00000005030d7210 */ /* 0x000fc80007ffe0ff */
[----:B------:R-:W-:-:S04]  /*0cb0*/  IADD3 R3, P0, PT, R0, R13, RZ ;  /* 0x0000000d00037210 */ /* 0x000fc80007f1e0ff */
[----:B------:R-:W-:Y:S02]  /*0cc0*/  LEA.HI.X.SX32 R10, R13, R4, 0x1, P0 ;  /* 0x000000040d0a7211 */ /* 0x000fe400000f0eff */
[----:B------:R-:W-:-:S04]  /*0cd0*/  LEA R2, P0, R3, UR4, 0x2 ;  /* 0x0000000403027c11 */ /* 0x000fc8000f8010ff */
[----:B------:R-:W-:Y:S01]  /*0ce0*/  LEA.HI.X R3, R3, UR5, R10, 0x2, P0 ;  /* 0x0000000503037c11 */ /* 0x000fe200080f140a */
[----:B----4-:R-:W-:-:S04]  /*0cf0*/  FMUL R7, R6, UR6 ;  /* 0x0000000606077c20 */ /* 0x010fc80008400000 */
[----:B-----5:R-:W-:-:S05]  /*0d00*/  FFMA R11, R22, UR7, R7 ;  /* 0x00000007160b7c23 */ /* 0x020fca0008000007 */
[----:B------:R0:W-:Y:S04]  /*0d10*/  STG.E desc[UR36][R8.64], R11 ;  /* 0x0000000b08007986 */ /* 0x0001e8000c101924 */
[----:B------:R-:W2:Y:S01]  /*0d20*/  LDG.E R7, desc[UR36][R2.64] ;  /* 0x0000002402077981 */ /* 0x000ea2000c1e1900 */
[----:B------:R-:W-:-:S04]  /*0d30*/  IADD3 R13, PT, PT, R13, R5, RZ ;  /* 0x000000050d0d7210 */ /* 0x000fc80007ffe0ff */
[----:B------:R-:W-:-:S04]  /*0d40*/  IADD3 R12, P0, PT, R0, R13, RZ ;  /* 0x0000000d000c7210 */ /* 0x000fc80007f1e0ff */
[----:B------:R-:W-:Y:S02]  /*0d50*/  LEA.HI.X.SX32 R15, R13, R4, 0x1, P0 ;  /* 0x000000040d0f7211 */ /* 0x000fe400000f0eff */
[----:B------:R-:W-:Y:S01]  /*0d60*/  LEA R6, P0, R12, UR4, 0x2 ;  /* 0x000000040c067c11 */ /* 0x000fe2000f8010ff */
[----:B--2---:R-:W-:-:S03]  /*0d70*/  FMUL R10, R7, UR6 ;  /* 0x00000006070a7c20 */ /* 0x004fc60008400000 */
[----:B------:R-:W-:Y:S01]  /*0d80*/  LEA.HI.X R7, R12, UR5, R15, 0x2, P0 ;  /* 0x000000050c077c11 */ /* 0x000fe200080f140f */
[----:B------:R-:W-:-:S05]  /*0d90*/  FFMA R25, R25, UR7, R10 ;  /* 0x0000000719197c23 */ /* 0x000fca000800000a */
[----:B------:R1:W-:Y:S04]  /*0da0*/  STG.E desc[UR36][R2.64], R25 ;  /* 0x0000001902007986 */ /* 0x0003e8000c101924 */
[----:B------:R-:W2:Y:S01]  /*0db0*/  LDG.E R10, desc[UR36][R6.64] ;  /* 0x00000024060a7981 */ /* 0x000ea2000c1e1900 */
[----:B------:R-:W-:-:S04]  /*0dc0*/  IADD3 R13, PT, PT, R13, R5, RZ ;  /* 0x000000050d0d7210 */ /* 0x000fc80007ffe0ff */
[----:B0-----:R-:W-:-:S04]  /*0dd0*/  IADD3 R9, P0, PT, R0, R13, RZ ;  /* 0x0000000d00097210 */ /* 0x001fc80007f1e0ff */
[----:B------:R-:W-:Y:S02]  /*0de0*/  LEA.HI.X.SX32 R12, R13, R4, 0x1, P0 ;  /* 0x000000040d0c7211 */ /* 0x000fe400000f0eff */
[----:B------:R-:W-:-:S04]  /*0df0*/  LEA R8, P0, R9, UR4, 0x2 ;  /* 0x0000000409087c11 */ /* 0x000fc8000f8010ff */
[----:B------:R-:W-:Y:S01]  /*0e00*/  LEA.HI.X R9, R9, UR5, R12, 0x2, P0 ;  /* 0x0000000509097c11 */ /* 0x000fe200080f140c */
[----:B--2---:R-:W-:-:S04]  /*0e10*/  FMUL R10, R10, UR6 ;  /* 0x000000060a0a7c20 */ /* 0x004fc80008400000 */
[----:B------:R-:W-:-:S05]  /*0e20*/  FFMA R37, R37, UR7, R10 ;  /* 0x0000000725257c23 */ /* 0x000fca000800000a */
[----:B------:R0:W-:Y:S04]  /*0e30*/  STG.E desc[UR36][R6.64], R37 ;  /* 0x0000002506007986 */ /* 0x0001e8000c101924 */
[----:B------:R-:W2:Y:S01]  /*0e40*/  LDG.E R10, desc[UR36][R8.64] ;  /* 0x00000024080a7981 */ /* 0x000ea2000c1e1900 */
[----:B------:R-:W-:-:S04]  /*0e50*/  IADD3 R13, PT, PT, R13, R5, RZ ;  /* 0x000000050d0d7210 */ /* 0x000fc80007ffe0ff */
[----:B-1----:R-:W-:-:S04]  /*0e60*/  IADD3 R3, P0, PT, R0, R13, RZ ;  /* 0x0000000d00037210 */ /* 0x002fc80007f1e0ff */
        /* <DEDUP_REMOVED lines=8> */
[----:B0-----:R-:W-:-:S04]  /*0ef0*/  IADD3 R7, P0, PT, R0, R13, RZ ;  /* 0x0000000d00077210 */ /* 0x001fc80007f1e0ff */
        /* <DEDUP_REMOVED lines=8> */
[----:B-1----:R-:W-:-:S04]  /*0f80*/  IADD3 R9, P0, PT, R0, R13, RZ ;  /* 0x0000000d00097210 */ /* 0x002fc80007f1e0ff */
[----:B------:R-:W-:Y:S02]  /*0f90*/  LEA.HI.X.SX32 R12, R13, R4, 0x1, P0 ;  /* 0x000000040d0c7211 */ /* 0x000fe400000f0eff */
[----:B------:R-:W-:Y:S01]  /*0fa0*/  LEA R6, P0, R9, UR4, 0x2 ;  /* 0x0000000409067c11 */ /* 0x000fe2000f8010ff */
[----:B--2---:R-:W-:-:S03]  /*0fb0*/  FMUL R8, R7, UR6 ;  /* 0x0000000607087c20 */ /* 0x004fc60008400000 */
[----:B------:R-:W-:Y:S01]  /*0fc0*/  LEA.HI.X R7, R9, UR5, R12, 0x2, P0 ;  /* 0x0000000509077c11 */ /* 0x000fe200080f140c */
[----:B------:R-:W-:-:S05]  /*0fd0*/  FFMA R21, R21, UR7, R8 ;  /* 0x0000000715157c23 */ /* 0x000fca0008000008 */
[----:B------:R-:W-:Y:S04]  /*0fe0*/  STG.E desc[UR36][R10.64], R21 ;  /* 0x000000150a007986 */ /* 0x000fe8000c101924 */
[----:B------:R-:W2:Y:S01]  /*0ff0*/  LDG.E R8, desc[UR36][R6.64] ;  /* 0x0000002406087981 */ /* 0x000ea2000c1e1900 */
[----:B------:R-:W-:-:S04]  /*1000*/  IADD3 R5, PT, PT, R13, R5, RZ ;  /* 0x000000050d057210 */ /* 0x000fc80007ffe0ff */
[----:B------:R-:W-:-:S04]  /*1010*/  IADD3 R0, P0, PT, R0, R5, RZ ;  /* 0x0000000500007210 */ /* 0x000fc80007f1e0ff */
[----:B0-----:R-:W-:Y:S02]  /*1020*/  LEA.HI.X.SX32 R3, R5, R4, 0x1, P0 ;  /* 0x0000000405037211 */ /* 0x001fe400000f0eff */
[----:B------:R-:W-:-:S04]  /*1030*/  LEA R2, P0, R0, UR4, 0x2 ;  /* 0x0000000400027c11 */ /* 0x000fc8000f8010ff */
[----:B------:R-:W-:Y:S01]  /*1040*/  LEA.HI.X R3, R0, UR5, R3, 0x2, P0 ;  /* 0x0000000500037c11 */ /* 0x000fe200080f1403 */
[----:B--2---:R-:W-:-:S04]  /*1050*/  FMUL R5, R8, UR6 ;  /* 0x0000000608057c20 */ /* 0x004fc80008400000 */
[----:B------:R-:W-:-:S05]  /*1060*/  FFMA R5, R20, UR7, R5 ;  /* 0x0000000714057c23 */ /* 0x000fca0008000005 */
[----:B------:R-:W-:Y:S04]  /*1070*/  STG.E desc[UR36][R6.64], R5 ;  /* 0x0000000506007986 */ /* 0x000fe8000c101924 */
[----:B------:R-:W2:Y:S02]  /*1080*/  LDG.E R0, desc[UR36][R2.64] ;  /* 0x0000002402007981 */ /* 0x000ea4000c1e1900 */
[----:B--2---:R-:W-:-:S04]  /*1090*/  FMUL R0, R0, UR6 ;  /* 0x0000000600007c20 */ /* 0x004fc80008400000 */
[----:B------:R-:W-:-:S05]  /*10a0*/  FFMA R39, R39, UR7, R0 ;  /* 0x0000000727277c23 */ /* 0x000fca0008000000 */
[----:B------:R-:W-:Y:S01]  /*10b0*/  STG.E desc[UR36][R2.64], R39 ;  /* 0x0000002702007986 */ /* 0x000fe2000c101924 */
[----:B------:R-:W-:Y:S05]  /*10c0*/  EXIT ;  /* 0x000000000000794d */ /* 0x000fea0003800000 */
.L_x_4:
[----:B------:R-:W-:-:S00]  /*10d0*/  BRA `(.L_x_4) ;  /* 0xfffffffc00fc7947 */ /* 0x000fc0000383ffff */
[----:B------:R-:W-:-:S00]  /*10e0*/  NOP ;  /* 0x0000000000007918 */ /* 0x000fc00000000000 */
        /* <DEDUP_REMOVED lines=9> */
.L_x_5:


//--------------------- .nv.global.init           --------------------------
	.section	.nv.global.init,"aw",@progbits
.nv.global.init:
	.type		$str$2,@object
	.size		$str$2,($str - $str$2)
$str$2:
        /*0000*/ 	.byte	0x42, 0x4e, 0x20, 0x2a, 0x20, 0x42, 0x4b, 0x20, 0x3d, 0x3d, 0x20, 0x62, 0x6c, 0x6f, 0x63, 0x6b
        /*0010*/ 	.byte	0x44, 0x69, 0x6d, 0x2e, 0x78, 0x00
	.type		$str,@object
	.size		$str,($str$1 - $str)
$str:
        /*0016*/ 	.byte	0x42, 0x4d, 0x20, 0x2a, 0x20, 0x42, 0x4b, 0x20, 0x3d, 0x3d, 0x20, 0x62, 0x6c, 0x6f, 0x63, 0x6b
        /*0026*/ 	.byte	0x44, 0x69, 0x6d, 0x2e, 0x78, 0x00
	.type		$str$1,@object
	.size		$str$1,(__unnamed_1 - $str$1)
$str$1:
        /*002c*/ 	.byte	0x2f, 0x74, 0x6d, 0x70, 0x2f, 0x73, 0x61, 0x73, 0x73, 0x5f, 0x63, 0x75, 0x5f, 0x66, 0x74, 0x38
        /*003c*/ 	.byte	0x6c, 0x73, 0x36, 0x71, 0x31, 0x2f, 0x6b, 0x2e, 0x63, 0x75, 0x00
	.type		__unnamed_1,@object
	.size		__unnamed_1,(.L_0 - __unnamed_1)
__unnamed_1:
        /*0047*/ 	.byte	0x76, 0x6f, 0x69, 0x64, 0x20, 0x73, 0x67, 0x65, 0x6d, 0x6d, 0x31, 0x44, 0x42, 0x6c, 0x6f, 0x63
        /*0057*/ 	.byte	0x6b, 0x74, 0x69, 0x6c, 0x69, 0x6e, 0x67, 0x28, 0x69, 0x6e, 0x74, 0x2c, 0x20, 0x69, 0x6e, 0x74
        /*0067*/ 	.byte	0x2c, 0x20, 0x69, 0x6e, 0x74, 0x2c, 0x20, 0x66, 0x6c, 0x6f, 0x61, 0x74, 0x2c, 0x20, 0x63, 0x6f
        /*0077*/ 	.byte	0x6e, 0x73, 0x74, 0x20, 0x66, 0x6c, 0x6f, 0x61, 0x74, 0x20, 0x2a, 0x2c, 0x20, 0x63, 0x6f, 0x6e
        /*0087*/ 	.byte	0x73, 0x74, 0x20, 0x66, 0x6c, 0x6f, 0x61, 0x74, 0x20, 0x2a, 0x2c, 0x20, 0x66, 0x6c, 0x6f, 0x61
        /*0097*/ 	.byte	0x74, 0x2c, 0x20, 0x66, 0x6c, 0x6f, 0x61, 0x74, 0x20, 0x2a, 0x29, 0x00
.L_0:


//--------------------- .nv.shared._Z18sgemm1DBlocktilingiiifPKfS0_fPf --------------------------
	.section	.nv.shared._Z18sgemm1DBlocktilingiiifPKfS0_fPf,"aw",@nobits
	.sectionflags	@""
	.align	4
.nv.shared._Z18sgemm1DBlocktilingiiifPKfS0_fPf:
	.zero		5120


//--------------------- .nv.shared.reserved.0     --------------------------
	.section	.nv.shared.reserved.0,"aw",@nobits
	.weak		__nv_reservedSMEM_offset_0_alias
	.size		__nv_reservedSMEM_offset_0_alias, 0, 64
	.other		__nv_reservedSMEM_offset_0_alias,@"STO_CUDA_RESERVED_SHARED STV_DEFAULT"
__nv_reservedSMEM_offset_0_alias:
	.zero		0
	.zero		64


//--------------------- .nv.constant0._Z18sgemm1DBlocktilingiiifPKfS0_fPf --------------------------
	.section	.nv.constant0._Z18sgemm1DBlocktilingiiifPKfS0_fPf,"a",@progbits
	.sectionflags	@""
	.align	4
.nv.constant0._Z18sgemm1DBlocktilingiiifPKfS0_fPf:
	.zero		944


//--------------------- SYMBOLS --------------------------

	.type		.nv.reservedSmem.offset0,@object
	.size		.nv.reservedSmem.offset0,0x4
	.type		.nv.reservedSmem.cap,@object
	.size		.nv.reservedSmem.cap,0x4
	.type		__assertfail,@function
